//
// Generated by NVIDIA NVVM Compiler
//
// Compiler Build ID: CL-36424714
// Cuda compilation tools, release 13.0, V13.0.88
// Based on NVVM 20.0.0
//

.version 9.0
.target sm_100
.address_size 64

	// .globl	_Z6kernelPfS_

.visible .entry _Z6kernelPfS_(
	.param .u64 .ptr .align 1 _Z6kernelPfS__param_0,
	.param .u64 .ptr .align 1 _Z6kernelPfS__param_1
)
{
	.reg .pred 	%p<2>;
	.reg .b32 	%r<26>;
	.reg .b32 	%f<6>;
	.reg .b64 	%rd<12>;

	ld.param.u64 	%rd1, [_Z6kernelPfS__param_0];
	ld.param.u64 	%rd2, [_Z6kernelPfS__param_1];
	mov.u32 	%r4, %tid.x;
	mov.u32 	%r5, %ctaid.x;
	mov.u32 	%r6, %ntid.x;
	mad.lo.s32 	%r1, %r5, %r6, %r4;
	mov.u32 	%r7, %tid.y;
	mov.u32 	%r8, %ctaid.y;
	mov.u32 	%r9, %ntid.y;
	mad.lo.s32 	%r10, %r8, %r9, %r7;
	mov.u32 	%r11, %tid.z;
	mov.u32 	%r12, %ctaid.z;
	mov.u32 	%r13, %ntid.z;
	mad.lo.s32 	%r14, %r12, %r13, %r11;
	add.s32 	%r15, %r1, -30;
	add.s32 	%r16, %r10, -30;
	min.u32 	%r17, %r15, %r16;
	add.s32 	%r18, %r14, -30;
	min.u32 	%r19, %r17, %r18;
	setp.lt.u32 	%p1, %r19, -28;
	@%p1 bra 	$L__BB0_2;
	cvta.to.global.u64 	%rd3, %rd1;
	cvta.to.global.u64 	%rd4, %rd2;
	shl.b32 	%r20, %r10, 5;
	shl.b32 	%r21, %r14, 10;
	add.s32 	%r22, %r1, %r21;
	add.s32 	%r23, %r20, %r22;
	mul.wide.u32 	%rd5, %r23, 4;
	add.s64 	%rd6, %rd3, %rd5;
	ld.global.f32 	%f1, [%rd6];
	add.s32 	%r24, %r23, 32;
	mul.wide.u32 	%rd7, %r24, 4;
	add.s64 	%rd8, %rd3, %rd7;
	ld.global.f32 	%f2, [%rd8+4100];
	add.f32 	%f3, %f1, %f2;
	add.s32 	%r25, %r23, -2114;
	mul.wide.u32 	%rd9, %r25, 4;
	add.s64 	%rd10, %rd3, %rd9;
	ld.global.f32 	%f4, [%rd10];
	add.f32 	%f5, %f3, %f4;
	add.s64 	%rd11, %rd4, %rd5;
	st.global.f32 	[%rd11], %f5;
$L__BB0_2:
	ret;

}


// ===== COMPILED SASS (sm_100) =====

	.target	sm_100

	.elftype	@"ET_EXEC"


//--------------------- .note.nv.tkinfo           --------------------------
	.section	.note.nv.tkinfo,"",@"SHT_NOTE"
	.sectionflags	@"SHF_NOTE_NV_TKINFO"
	.tkinfo
        /*0018*/ 	.word	0x00000002
        /*0030*/ 	.string	""
        /*0030*/ 	.string	"ptxas"
        /*0030*/ 	.string	"Cuda compilation tools, release 13.0, V13.0.88"
        /*0030*/ 	.string	"Build cuda_13.0.r13.0/compiler.36424714_0"
        /*0030*/ 	.string	"-arch sm_100 -m 64 "



//--------------------- .note.nv.cuinfo           --------------------------
	.section	.note.nv.cuinfo,"",@"SHT_NOTE"
	.sectionflags	@"SHF_NOTE_NV_CUINFO"
        /*0018*/ 	.short	0x0002
        /*001a*/ 	.short	0x0064
        /*001c*/ 	.short	0x0082
	.zero		2


//--------------------- .nv.info                  --------------------------
	.section	.nv.info,"",@"SHT_CUDA_INFO"
	.align	4


	//----- nvinfo : EIATTR_REGCOUNT
	.align		4
        /*0000*/ 	.byte	0x04, 0x2f
        /*0002*/ 	.short	(.L_1 - .L_0)
	.align		4
.L_0:
        /*0004*/ 	.word	index@(_Z6kernelPfS_)
        /*0008*/ 	.word	0x0000000e


	//----- nvinfo : EIATTR_FRAME_SIZE
	.align		4
.L_1:
        /*000c*/ 	.byte	0x04, 0x11
        /*000e*/ 	.short	(.L_3 - .L_2)
	.align		4
.L_2:
        /*0010*/ 	.word	index@(_Z6kernelPfS_)
        /*0014*/ 	.word	0x00000000


	//----- nvinfo : EIATTR_MIN_STACK_SIZE
	.align		4
.L_3:
        /*0018*/ 	.byte	0x04, 0x12
        /*001a*/ 	.short	(.L_5 - .L_4)
	.align		4
.L_4:
        /*001c*/ 	.word	index@(_Z6kernelPfS_)
        /*0020*/ 	.word	0x00000000
.L_5:


//--------------------- .nv.compat                --------------------------
	.section	.nv.compat,"",@"SHT_CUDA_COMPAT_INFO"
	.align	4
        /*0000*/ 	.byte	0x02, 0x09, 0x00, 0x00, 0x02, 0x02, 0x01, 0x00, 0x02, 0x05, 0x05, 0x00, 0x03, 0x07, 0x01, 0x01
        /*0010*/ 	.byte	0x02, 0x03, 0x00, 0x00, 0x02, 0x06, 0x01, 0x00, 0x04, 0x0b, 0x08, 0x00, 0x09, 0x00, 0x00, 0x00
        /*0020*/ 	.byte	0x00, 0x00, 0x00, 0x00


//--------------------- .nv.info._Z6kernelPfS_    --------------------------
	.section	.nv.info._Z6kernelPfS_,"",@"SHT_CUDA_INFO"
	.sectionflags	@""
	.align	4


	//----- nvinfo : EIATTR_CUDA_API_VERSION
	.align		4
        /*0000*/ 	.byte	0x04, 0x37
        /*0002*/ 	.short	(.L_7 - .L_6)
.L_6:
        /*0004*/ 	.word	0x00000082


	//----- nvinfo : EIATTR_KPARAM_INFO
	.align		4
.L_7:
        /*0008*/ 	.byte	0x04, 0x17
        /*000a*/ 	.short	(.L_9 - .L_8)
.L_8:
        /*000c*/ 	.word	0x00000000
        /*0010*/ 	.short	0x0001
        /*0012*/ 	.short	0x0008
        /*0014*/ 	.byte	0x00, 0xf5, 0x21, 0x00


	//----- nvinfo : EIATTR_KPARAM_INFO
	.align		4
.L_9:
        /*0018*/ 	.byte	0x04, 0x17
        /*001a*/ 	.short	(.L_11 - .L_10)
.L_10:
        /*001c*/ 	.word	0x00000000
        /*0020*/ 	.short	0x0000
        /*0022*/ 	.short	0x0000
        /*0024*/ 	.byte	0x00, 0xf5, 0x21, 0x00


	//----- nvinfo : EIATTR_SPARSE_MMA_MASK
	.align		4
.L_11:
        /*0028*/ 	.byte	0x03, 0x50
        /*002a*/ 	.short	0x0000


	//----- nvinfo : EIATTR_MAXREG_COUNT
	.align		4
        /*002c*/ 	.byte	0x03, 0x1b
        /*002e*/ 	.short	0x00ff


	//----- nvinfo : EIATTR_MERCURY_ISA_VERSION
	.align		4
        /*0030*/ 	.byte	0x03, 0x5f
        /*0032*/ 	.short	0x0101


	//----- nvinfo : EIATTR_VRC_CTA_INIT_COUNT
	.align		4
        /*0034*/ 	.byte	0x02, 0x4a
	.zero		1
	.zero		1


	//----- nvinfo : EIATTR_EXIT_INSTR_OFFSETS
	.align		4
        /*0038*/ 	.byte	0x04, 0x1c
        /*003a*/ 	.short	(.L_13 - .L_12)


	//   ....[0]....
.L_12:
        /*003c*/ 	.word	0x00000110


	//   ....[1]....
        /*0040*/ 	.word	0x00000230


	//----- nvinfo : EIATTR_CBANK_PARAM_SIZE
	.align		4
.L_13:
        /*0044*/ 	.byte	0x03, 0x19
        /*0046*/ 	.short	0x0010


	//----- nvinfo : EIATTR_PARAM_CBANK
	.align		4
        /*0048*/ 	.byte	0x04, 0x0a
        /*004a*/ 	.short	(.L_15 - .L_14)
	.align		4
.L_14:
        /*004c*/ 	.word	index@(.nv.constant0._Z6kernelPfS_)
        /*0050*/ 	.short	0x0380
        /*0052*/ 	.short	0x0010


	//----- nvinfo : EIATTR_SW_WAR
	.align		4
.L_15:
        /*0054*/ 	.byte	0x04, 0x36
        /*0056*/ 	.short	(.L_17 - .L_16)
.L_16:
        /*0058*/ 	.word	0x00000008
.L_17:


//--------------------- .nv.callgraph             --------------------------
	.section	.nv.callgraph,"",@"SHT_CUDA_CALLGRAPH"
	.align	4
	.sectionentsize	8
	.align		4
        /*0000*/ 	.word	0x00000000
	.align		4
        /*0004*/ 	.word	0xffffffff
	.align		4
        /*0008*/ 	.word	0x00000000
	.align		4
        /*000c*/ 	.word	0xfffffffe
	.align		4
        /*0010*/ 	.word	0x00000000
	.align		4
        /*0014*/ 	.word	0xfffffffd
	.align		4
        /*0018*/ 	.word	0x00000000
	.align		4
        /*001c*/ 	.word	0xfffffffc


//--------------------- .text._Z6kernelPfS_       --------------------------
	.section	.text._Z6kernelPfS_,"ax",@progbits
	.align	128
        .global         _Z6kernelPfS_
        .type           _Z6kernelPfS_,@function
        .size           _Z6kernelPfS_,(.L_x_1 - _Z6kernelPfS_)
        .other          _Z6kernelPfS_,@"STO_CUDA_ENTRY STV_DEFAULT"
_Z6kernelPfS_:
.text._Z6kernelPfS_:
[----:B------:R-:W-:Y:S01]  /*0000*/  LDC R1, c[0x0][0x37c] ;  /* 0x0000df00ff017b82 */ /* 0x000fe20000000800 */
[----:B------:R-:W0:Y:S07]  /*0010*/  S2R R2, SR_TID.Y ;  /* 0x0000000000027919 */ /* 0x000e2e0000002200 */
[----:B------:R-:W1:Y:S01]  /*0020*/  LDC R3, c[0x0][0x360] ;  /* 0x0000d800ff037b82 */ /* 0x000e620000000800 */
[----:B------:R-:W1:Y:S01]  /*0030*/  S2R R0, SR_TID.X ;  /* 0x0000000000007919 */ /* 0x000e620000002100 */
[----:B------:R-:W2:Y:S06]  /*0040*/  S2R R4, SR_TID.Z ;  /* 0x0000000000047919 */ /* 0x000eac0000002300 */
[----:B------:R-:W0:Y:S08]  /*0050*/  S2UR UR5, SR_CTAID.Y ;  /* 0x00000000000579c3 */ /* 0x000e300000002600 */
[----:B------:R-:W0:Y:S08]  /*0060*/  LDC R5, c[0x0][0x364] ;  /* 0x0000d900ff057b82 */ /* 0x000e300000000800 */
[----:B------:R-:W1:Y:S08]  /*0070*/  S2UR UR4, SR_CTAID.X ;  /* 0x00000000000479c3 */ /* 0x000e700000002500 */
[----:B------:R-:W2:Y:S08]  /*0080*/  S2UR UR6, SR_CTAID.Z ;  /* 0x00000000000679c3 */ /* 0x000eb00000002700 */
[----:B------:R-:W2:Y:S01]  /*0090*/  LDC R7, c[0x0][0x368] ;  /* 0x0000da00ff077b82 */ /* 0x000ea20000000800 */
[----:B0-----:R-:W-:-:S05]  /*00a0*/  IMAD R2, R5, UR5, R2 ;  /* 0x0000000505027c24 */ /* 0x001fca000f8e0202 */
[----:B------:R-:W-:Y:S01]  /*00b0*/  IADD3 R5, PT, PT, R2, -0x1e, RZ ;  /* 0xffffffe202057810 */ /* 0x000fe20007ffe0ff */
[----:B-1----:R-:W-:Y:S02]  /*00c0*/  IMAD R0, R3, UR4, R0 ;  /* 0x0000000403007c24 */ /* 0x002fe4000f8e0200 */
[----:B--2---:R-:W-:-:S03]  /*00d0*/  IMAD R3, R7, UR6, R4 ;  /* 0x0000000607037c24 */ /* 0x004fc6000f8e0204 */
[----:B------:R-:W-:-:S04]  /*00e0*/  VIADDMNMX.U32 R4, R0, 0xffffffe2, R5, PT ;  /* 0xffffffe200047846 */ /* 0x000fc80003800005 */
[----:B------:R-:W-:-:S04]  /*00f0*/  VIADDMNMX.U32 R4, R3, 0xffffffe2, R4, PT ;  /* 0xffffffe203047846 */ /* 0x000fc80003800004 */
[----:B------:R-:W-:-:S13]  /*0100*/  ISETP.GE.U32.AND P0, PT, R4, -0x1c, PT ;  /* 0xffffffe40400780c */ /* 0x000fda0003f06070 */
[----:B------:R-:W-:Y:S05]  /*0110*/  @!P0 EXIT ;  /* 0x000000000000894d */ /* 0x000fea0003800000 */
[----:B------:R-:W0:Y:S01]  /*0120*/  LDC.64 R6, c[0x0][0x380] ;  /* 0x0000e000ff067b82 */ /* 0x000e220000000a00 */
[----:B------:R-:W-:Y:S01]  /*0130*/  LEA R3, R3, R0, 0xa ;  /* 0x0000000003037211 */ /* 0x000fe200078e50ff */
[----:B------:R-:W1:Y:S03]  /*0140*/  LDCU.64 UR4, c[0x0][0x358] ;  /* 0x00006b00ff0477ac */ /* 0x000e660008000a00 */
[----:B------:R-:W-:-:S04]  /*0150*/  LEA R11, R2, R3, 0x5 ;  /* 0x00000003020b7211 */ /* 0x000fc800078e28ff */
[C---:B------:R-:W-:Y:S02]  /*0160*/  IADD3 R5, PT, PT, R11.reuse, 0x20, RZ ;  /* 0x000000200b057810 */ /* 0x040fe40007ffe0ff */
[C---:B------:R-:W-:Y:S01]  /*0170*/  IADD3 R9, PT, PT, R11.reuse, -0x842, RZ ;  /* 0xfffff7be0b097810 */ /* 0x040fe20007ffe0ff */
[----:B0-----:R-:W-:-:S04]  /*0180*/  IMAD.WIDE.U32 R2, R11, 0x4, R6 ;  /* 0x000000040b027825 */ /* 0x001fc800078e0006 */
[--C-:B------:R-:W-:Y:S02]  /*0190*/  IMAD.WIDE.U32 R4, R5, 0x4, R6.reuse ;  /* 0x0000000405047825 */ /* 0x100fe400078e0006 */
[----:B-1----:R-:W2:Y:S02]  /*01a0*/  LDG.E R2, desc[UR4][R2.64] ;  /* 0x0000000402027981 */ /* 0x002ea4000c1e1900 */
[----:B------:R-:W-:Y:S02]  /*01b0*/  IMAD.WIDE.U32 R6, R9, 0x4, R6 ;  /* 0x0000000409067825 */ /* 0x000fe400078e0006 */
[----:B------:R-:W2:Y:S01]  /*01c0*/  LDG.E R5, desc[UR4][R4.64+0x1004] ;  /* 0x0010040404057981 */ /* 0x000ea2000c1e1900 */
[----:B------:R-:W0:Y:S03]  /*01d0*/  LDC.64 R8, c[0x0][0x388] ;  /* 0x0000e200ff087b82 */ /* 0x000e260000000a00 */
[----:B------:R-:W3:Y:S01]  /*01e0*/  LDG.E R7, desc[UR4][R6.64] ;  /* 0x0000000406077981 */ /* 0x000ee2000c1e1900 */
[----:B0-----:R-:W-:-:S04]  /*01f0*/  IMAD.WIDE.U32 R8, R11, 0x4, R8 ;  /* 0x000000040b087825 */ /* 0x001fc800078e0008 */
[----:B--2---:R-:W-:-:S04]  /*0200*/  FADD R0, R2, R5 ;  /* 0x0000000502007221 */ /* 0x004fc80000000000 */
[----:B---3--:R-:W-:-:S05]  /*0210*/  FADD R11, R0, R7 ;  /* 0x00000007000b7221 */ /* 0x008fca0000000000 */
[----:B------:R-:W-:Y:S01]  /*0220*/  STG.E desc[UR4][R8.64], R11 ;  /* 0x0000000b08007986 */ /* 0x000fe2000c101904 */
[----:B------:R-:W-:Y:S05]  /*0230*/  EXIT ;  /* 0x000000000000794d */ /* 0x000fea0003800000 */
.L_x_0:
[----:B------:R-:W-:-:S00]  /*0240*/  BRA `(.L_x_0) ;  /* 0xfffffffc00fc7947 */ /* 0x000fc0000383ffff */
[----:B------:R-:W-:-:S00]  /*0250*/  NOP ;  /* 0x0000000000007918 */ /* 0x000fc00000000000 */
        /* <DEDUP_REMOVED lines=10> */
.L_x_1:


//--------------------- .nv.shared.reserved.0     --------------------------
	.section	.nv.shared.reserved.0,"aw",@nobits
	.weak		__nv_reservedSMEM_offset_0_alias
	.size		__nv_reservedSMEM_offset_0_alias, 0, 64
	.other		__nv_reservedSMEM_offset_0_alias,@"STO_CUDA_RESERVED_SHARED STV_DEFAULT"
__nv_reservedSMEM_offset_0_alias:
	.zero		0
	.zero		64


//--------------------- .nv.constant0._Z6kernelPfS_ --------------------------
	.section	.nv.constant0._Z6kernelPfS_,"a",@progbits
	.sectionflags	@""
	.align	4
.nv.constant0._Z6kernelPfS_:
	.zero		912


//--------------------- SYMBOLS --------------------------

	.type		.nv.reservedSmem.offset0,@object
	.size		.nv.reservedSmem.offset0,0x4
